//
// Generated by NVIDIA NVVM Compiler
//
// Compiler Build ID: CL-36424714
// Cuda compilation tools, release 13.0, V13.0.88
// Based on NVVM 20.0.0
//

.version 9.0
.target sm_100
.address_size 64

	// .globl	_Z10scanKernelPiS_i
.extern .shared .align 16 .b8 temp[];

.visible .entry _Z10scanKernelPiS_i(
	.param .u64 .ptr .align 1 _Z10scanKernelPiS_i_param_0,
	.param .u64 .ptr .align 1 _Z10scanKernelPiS_i_param_1,
	.param .u32 _Z10scanKernelPiS_i_param_2
)
{
	.reg .pred 	%p<12>;
	.reg .b32 	%r<54>;
	.reg .b64 	%rd<9>;

	ld.param.u64 	%rd4, [_Z10scanKernelPiS_i_param_0];
	ld.param.u64 	%rd3, [_Z10scanKernelPiS_i_param_1];
	ld.param.u32 	%r15, [_Z10scanKernelPiS_i_param_2];
	cvta.to.global.u64 	%rd5, %rd4;
	mov.u32 	%r1, %tid.x;
	shl.b32 	%r2, %r1, 1;
	setp.ge.s32 	%p1, %r2, %r15;
	mul.wide.u32 	%rd6, %r2, 4;
	add.s64 	%rd1, %rd5, %rd6;
	shl.b32 	%r16, %r1, 3;
	mov.u32 	%r17, temp;
	add.s32 	%r3, %r17, %r16;
	@%p1 bra 	$L__BB0_2;
	ld.global.u32 	%r19, [%rd1];
	st.shared.u32 	[%r3], %r19;
	bra.uni 	$L__BB0_3;
$L__BB0_2:
	mov.b32 	%r18, 0;
	st.shared.u32 	[%r3], %r18;
$L__BB0_3:
	add.s32 	%r4, %r2, 1;
	setp.ge.s32 	%p2, %r4, %r15;
	@%p2 bra 	$L__BB0_5;
	ld.global.u32 	%r21, [%rd1+4];
	st.shared.u32 	[%r3+4], %r21;
	bra.uni 	$L__BB0_6;
$L__BB0_5:
	mov.b32 	%r20, 0;
	st.shared.u32 	[%r3+4], %r20;
$L__BB0_6:
	shr.s32 	%r49, %r15, 1;
	setp.lt.s32 	%p3, %r49, 1;
	mov.b32 	%r51, 1;
	@%p3 bra 	$L__BB0_11;
	mov.b32 	%r51, 1;
$L__BB0_8:
	bar.sync 	0;
	setp.ge.s32 	%p4, %r1, %r49;
	@%p4 bra 	$L__BB0_10;
	mul.lo.s32 	%r24, %r51, %r4;
	shl.b32 	%r25, %r24, 2;
	add.s32 	%r27, %r17, %r25;
	ld.shared.u32 	%r28, [%r27+-4];
	shl.b32 	%r29, %r51, 2;
	add.s32 	%r30, %r27, %r29;
	ld.shared.u32 	%r31, [%r30+-4];
	add.s32 	%r32, %r31, %r28;
	st.shared.u32 	[%r30+-4], %r32;
$L__BB0_10:
	shl.b32 	%r51, %r51, 1;
	shr.u32 	%r9, %r49, 1;
	setp.gt.u32 	%p5, %r49, 1;
	mov.u32 	%r49, %r9;
	@%p5 bra 	$L__BB0_8;
$L__BB0_11:
	setp.ne.s32 	%p6, %r1, 0;
	@%p6 bra 	$L__BB0_13;
	shl.b32 	%r33, %r15, 2;
	add.s32 	%r35, %r17, %r33;
	mov.b32 	%r36, 0;
	st.shared.u32 	[%r35+-4], %r36;
$L__BB0_13:
	setp.lt.s32 	%p7, %r15, 2;
	@%p7 bra 	$L__BB0_18;
	mov.b32 	%r52, 1;
$L__BB0_15:
	shr.u32 	%r51, %r51, 1;
	bar.sync 	0;
	setp.ge.u32 	%p8, %r1, %r52;
	@%p8 bra 	$L__BB0_17;
	mul.lo.s32 	%r38, %r51, %r4;
	shl.b32 	%r39, %r38, 2;
	add.s32 	%r41, %r17, %r39;
	ld.shared.u32 	%r42, [%r41+-4];
	shl.b32 	%r43, %r51, 2;
	add.s32 	%r44, %r41, %r43;
	ld.shared.u32 	%r45, [%r44+-4];
	st.shared.u32 	[%r41+-4], %r45;
	add.s32 	%r46, %r45, %r42;
	st.shared.u32 	[%r44+-4], %r46;
$L__BB0_17:
	shl.b32 	%r52, %r52, 1;
	setp.lt.s32 	%p9, %r52, %r15;
	@%p9 bra 	$L__BB0_15;
$L__BB0_18:
	setp.ge.s32 	%p10, %r2, %r15;
	bar.sync 	0;
	cvta.to.global.u64 	%rd7, %rd3;
	add.s64 	%rd2, %rd7, %rd6;
	@%p10 bra 	$L__BB0_20;
	ld.shared.u32 	%r47, [%r3];
	st.global.u32 	[%rd2], %r47;
$L__BB0_20:
	setp.ge.s32 	%p11, %r4, %r15;
	@%p11 bra 	$L__BB0_22;
	ld.shared.u32 	%r48, [%r3+4];
	st.global.u32 	[%rd2+4], %r48;
$L__BB0_22:
	ret;

}
	// .globl	_Z16globalScanKernelPiS_i
.visible .entry _Z16globalScanKernelPiS_i(
	.param .u64 .ptr .align 1 _Z16globalScanKernelPiS_i_param_0,
	.param .u64 .ptr .align 1 _Z16globalScanKernelPiS_i_param_1,
	.param .u32 _Z16globalScanKernelPiS_i_param_2
)
{
	.reg .pred 	%p<2>;
	.reg .b32 	%r<8>;
	.reg .b64 	%rd<10>;

	ld.param.u64 	%rd1, [_Z16globalScanKernelPiS_i_param_0];
	ld.param.u64 	%rd2, [_Z16globalScanKernelPiS_i_param_1];
	ld.param.u32 	%r2, [_Z16globalScanKernelPiS_i_param_2];
	mov.u32 	%r3, %ctaid.x;
	mov.u32 	%r4, %ntid.x;
	mov.u32 	%r5, %tid.x;
	mad.lo.s32 	%r1, %r3, %r4, %r5;
	setp.ge.s32 	%p1, %r1, %r2;
	@%p1 bra 	$L__BB1_2;
	cvta.to.global.u64 	%rd3, %rd1;
	cvta.to.global.u64 	%rd4, %rd2;
	mul.wide.s32 	%rd5, %r1, 4;
	add.s64 	%rd6, %rd3, %rd5;
	ld.global.u32 	%r6, [%rd6];
	mul.wide.s32 	%rd7, %r2, 4;
	add.s64 	%rd8, %rd4, %rd7;
	atom.global.add.u32 	%r7, [%rd8], %r6;
	add.s64 	%rd9, %rd4, %rd5;
	st.global.u32 	[%rd9], %r7;
$L__BB1_2:
	ret;

}


// ===== COMPILED SASS (sm_100) =====

	.target	sm_100

	.elftype	@"ET_EXEC"


//--------------------- .note.nv.tkinfo           --------------------------
	.section	.note.nv.tkinfo,"",@"SHT_NOTE"
	.sectionflags	@"SHF_NOTE_NV_TKINFO"
	.tkinfo
        /*0018*/ 	.word	0x00000002
        /*0030*/ 	.string	""
        /*0030*/ 	.string	"ptxas"
        /*0030*/ 	.string	"Cuda compilation tools, release 13.0, V13.0.88"
        /*0030*/ 	.string	"Build cuda_13.0.r13.0/compiler.36424714_0"
        /*0030*/ 	.string	"-arch sm_100 -m 64 "



//--------------------- .note.nv.cuinfo           --------------------------
	.section	.note.nv.cuinfo,"",@"SHT_NOTE"
	.sectionflags	@"SHF_NOTE_NV_CUINFO"
        /*0018*/ 	.short	0x0002
        /*001a*/ 	.short	0x0064
        /*001c*/ 	.short	0x0082
	.zero		2


//--------------------- .nv.info                  --------------------------
	.section	.nv.info,"",@"SHT_CUDA_INFO"
	.align	4


	//----- nvinfo : EIATTR_REGCOUNT
	.align		4
        /*0000*/ 	.byte	0x04, 0x2f
        /*0002*/ 	.short	(.L_1 - .L_0)
	.align		4
.L_0:
        /*0004*/ 	.word	index@(_Z10scanKernelPiS_i)
        /*0008*/ 	.word	0x0000000d


	//----- nvinfo : EIATTR_FRAME_SIZE
	.align		4
.L_1:
        /*000c*/ 	.byte	0x04, 0x11
        /*000e*/ 	.short	(.L_3 - .L_2)
	.align		4
.L_2:
        /*0010*/ 	.word	index@(_Z10scanKernelPiS_i)
        /*0014*/ 	.word	0x00000000


	//----- nvinfo : EIATTR_REGCOUNT
	.align		4
.L_3:
        /*0018*/ 	.byte	0x04, 0x2f
        /*001a*/ 	.short	(.L_5 - .L_4)
	.align		4
.L_4:
        /*001c*/ 	.word	index@(_Z16globalScanKernelPiS_i)
        /*0020*/ 	.word	0x00000010


	//----- nvinfo : EIATTR_FRAME_SIZE
	.align		4
.L_5:
        /*0024*/ 	.byte	0x04, 0x11
        /*0026*/ 	.short	(.L_7 - .L_6)
	.align		4
.L_6:
        /*0028*/ 	.word	index@(_Z16globalScanKernelPiS_i)
        /*002c*/ 	.word	0x00000000


	//----- nvinfo : EIATTR_MIN_STACK_SIZE
	.align		4
.L_7:
        /*0030*/ 	.byte	0x04, 0x12
        /*0032*/ 	.short	(.L_9 - .L_8)
	.align		4
.L_8:
        /*0034*/ 	.word	index@(_Z16globalScanKernelPiS_i)
        /*0038*/ 	.word	0x00000000


	//----- nvinfo : EIATTR_MIN_STACK_SIZE
	.align		4
.L_9:
        /*003c*/ 	.byte	0x04, 0x12
        /*003e*/ 	.short	(.L_11 - .L_10)
	.align		4
.L_10:
        /*0040*/ 	.word	index@(_Z10scanKernelPiS_i)
        /*0044*/ 	.word	0x00000000
.L_11:


//--------------------- .nv.compat                --------------------------
	.section	.nv.compat,"",@"SHT_CUDA_COMPAT_INFO"
	.align	4
        /*0000*/ 	.byte	0x02, 0x09, 0x00, 0x00, 0x02, 0x02, 0x01, 0x00, 0x02, 0x05, 0x05, 0x00, 0x03, 0x07, 0x01, 0x01
        /*0010*/ 	.byte	0x02, 0x03, 0x00, 0x00, 0x02, 0x06, 0x01, 0x00, 0x04, 0x0b, 0x08, 0x00, 0x09, 0x00, 0x00, 0x00
        /*0020*/ 	.byte	0x00, 0x00, 0x00, 0x00


//--------------------- .nv.info._Z16globalScanKernelPiS_i --------------------------
	.section	.nv.info._Z16globalScanKernelPiS_i,"",@"SHT_CUDA_INFO"
	.sectionflags	@""
	.align	4


	//----- nvinfo : EIATTR_CUDA_API_VERSION
	.align		4
        /*0000*/ 	.byte	0x04, 0x37
        /*0002*/ 	.short	(.L_13 - .L_12)
.L_12:
        /*0004*/ 	.word	0x00000082


	//----- nvinfo : EIATTR_KPARAM_INFO
	.align		4
.L_13:
        /*0008*/ 	.byte	0x04, 0x17
        /*000a*/ 	.short	(.L_15 - .L_14)
.L_14:
        /*000c*/ 	.word	0x00000000
        /*0010*/ 	.short	0x0002
        /*0012*/ 	.short	0x0010
        /*0014*/ 	.byte	0x00, 0xf0, 0x11, 0x00


	//----- nvinfo : EIATTR_KPARAM_INFO
	.align		4
.L_15:
        /*0018*/ 	.byte	0x04, 0x17
        /*001a*/ 	.short	(.L_17 - .L_16)
.L_16:
        /*001c*/ 	.word	0x00000000
        /*0020*/ 	.short	0x0001
        /*0022*/ 	.short	0x0008
        /*0024*/ 	.byte	0x00, 0xf5, 0x21, 0x00


	//----- nvinfo : EIATTR_KPARAM_INFO
	.align		4
.L_17:
        /*0028*/ 	.byte	0x04, 0x17
        /*002a*/ 	.short	(.L_19 - .L_18)
.L_18:
        /*002c*/ 	.word	0x00000000
        /*0030*/ 	.short	0x0000
        /*0032*/ 	.short	0x0000
        /*0034*/ 	.byte	0x00, 0xf5, 0x21, 0x00


	//----- nvinfo : EIATTR_SPARSE_MMA_MASK
	.align		4
.L_19:
        /*0038*/ 	.byte	0x03, 0x50
        /*003a*/ 	.short	0x0000


	//----- nvinfo : EIATTR_MAXREG_COUNT
	.align		4
        /*003c*/ 	.byte	0x03, 0x1b
        /*003e*/ 	.short	0x00ff


	//----- nvinfo : EIATTR_MERCURY_ISA_VERSION
	.align		4
        /*0040*/ 	.byte	0x03, 0x5f
        /*0042*/ 	.short	0x0101


	//----- nvinfo : EIATTR_INT_WARP_WIDE_INSTR_OFFSETS
	.align		4
        /*0044*/ 	.byte	0x04, 0x31
        /*0046*/ 	.short	(.L_21 - .L_20)


	//   ....[0]....
.L_20:
        /*0048*/ 	.word	0x000000d0


	//   ....[1]....
        /*004c*/ 	.word	0x00000130


	//   ....[2]....
        /*0050*/ 	.word	0x00000180


	//   ....[3]....
        /*0054*/ 	.word	0x000001c0


	//   ....[4]....
        /*0058*/ 	.word	0x000001f0


	//   ....[5]....
        /*005c*/ 	.word	0x00000220


	//   ....[6]....
        /*0060*/ 	.word	0x00000260


	//   ....[7]....
        /*0064*/ 	.word	0x00000270


	//----- nvinfo : EIATTR_VRC_CTA_INIT_COUNT
	.align		4
.L_21:
        /*0068*/ 	.byte	0x02, 0x4a
	.zero		1
	.zero		1


	//----- nvinfo : EIATTR_EXIT_INSTR_OFFSETS
	.align		4
        /*006c*/ 	.byte	0x04, 0x1c
        /*006e*/ 	.short	(.L_23 - .L_22)


	//   ....[0]....
.L_22:
        /*0070*/ 	.word	0x00000070


	//   ....[1]....
        /*0074*/ 	.word	0x000002a0


	//----- nvinfo : EIATTR_CBANK_PARAM_SIZE
	.align		4
.L_23:
        /*0078*/ 	.byte	0x03, 0x19
        /*007a*/ 	.short	0x0014


	//----- nvinfo : EIATTR_PARAM_CBANK
	.align		4
        /*007c*/ 	.byte	0x04, 0x0a
        /*007e*/ 	.short	(.L_25 - .L_24)
	.align		4
.L_24:
        /*0080*/ 	.word	index@(.nv.constant0._Z16globalScanKernelPiS_i)
        /*0084*/ 	.short	0x0380
        /*0086*/ 	.short	0x0014


	//----- nvinfo : EIATTR_SW_WAR
	.align		4
.L_25:
        /*0088*/ 	.byte	0x04, 0x36
        /*008a*/ 	.short	(.L_27 - .L_26)
.L_26:
        /*008c*/ 	.word	0x00000008
.L_27:


//--------------------- .nv.info._Z10scanKernelPiS_i --------------------------
	.section	.nv.info._Z10scanKernelPiS_i,"",@"SHT_CUDA_INFO"
	.sectionflags	@""
	.align	4


	//----- nvinfo : EIATTR_CUDA_API_VERSION
	.align		4
        /*0000*/ 	.byte	0x04, 0x37
        /*0002*/ 	.short	(.L_29 - .L_28)
.L_28:
        /*0004*/ 	.word	0x00000082


	//----- nvinfo : EIATTR_KPARAM_INFO
	.align		4
.L_29:
        /*0008*/ 	.byte	0x04, 0x17
        /*000a*/ 	.short	(.L_31 - .L_30)
.L_30:
        /*000c*/ 	.word	0x00000000
        /*0010*/ 	.short	0x0002
        /*0012*/ 	.short	0x0010
        /*0014*/ 	.byte	0x00, 0xf0, 0x11, 0x00


	//----- nvinfo : EIATTR_KPARAM_INFO
	.align		4
.L_31:
        /*0018*/ 	.byte	0x04, 0x17
        /*001a*/ 	.short	(.L_33 - .L_32)
.L_32:
        /*001c*/ 	.word	0x00000000
        /*0020*/ 	.short	0x0001
        /*0022*/ 	.short	0x0008
        /*0024*/ 	.byte	0x00, 0xf5, 0x21, 0x00


	//----- nvinfo : EIATTR_KPARAM_INFO
	.align		4
.L_33:
        /*0028*/ 	.byte	0x04, 0x17
        /*002a*/ 	.short	(.L_35 - .L_34)
.L_34:
        /*002c*/ 	.word	0x00000000
        /*0030*/ 	.short	0x0000
        /*0032*/ 	.short	0x0000
        /*0034*/ 	.byte	0x00, 0xf5, 0x21, 0x00


	//----- nvinfo : EIATTR_SPARSE_MMA_MASK
	.align		4
.L_35:
        /*0038*/ 	.byte	0x03, 0x50
        /*003a*/ 	.short	0x0000


	//----- nvinfo : EIATTR_MAXREG_COUNT
	.align		4
        /*003c*/ 	.byte	0x03, 0x1b
        /*003e*/ 	.short	0x00ff


	//----- nvinfo : EIATTR_NUM_BARRIERS
	.align		4
        /*0040*/ 	.byte	0x02, 0x4c
        /*0042*/ 	.byte	0x01
	.zero		1


	//----- nvinfo : EIATTR_MERCURY_ISA_VERSION
	.align		4
        /*0044*/ 	.byte	0x03, 0x5f
        /*0046*/ 	.short	0x0101


	//----- nvinfo : EIATTR_VRC_CTA_INIT_COUNT
	.align		4
        /*0048*/ 	.byte	0x02, 0x4a
	.zero		1
	.zero		1


	//----- nvinfo : EIATTR_EXIT_INSTR_OFFSETS
	.align		4
        /*004c*/ 	.byte	0x04, 0x1c
        /*004e*/ 	.short	(.L_37 - .L_36)


	//   ....[0]....
.L_36:
        /*0050*/ 	.word	0x00000440


	//   ....[1]....
        /*0054*/ 	.word	0x00000470


	//----- nvinfo : EIATTR_CBANK_PARAM_SIZE
	.align		4
.L_37:
        /*0058*/ 	.byte	0x03, 0x19
        /*005a*/ 	.short	0x0014


	//----- nvinfo : EIATTR_PARAM_CBANK
	.align		4
        /*005c*/ 	.byte	0x04, 0x0a
        /*005e*/ 	.short	(.L_39 - .L_38)
	.align		4
.L_38:
        /*0060*/ 	.word	index@(.nv.constant0._Z10scanKernelPiS_i)
        /*0064*/ 	.short	0x0380
        /*0066*/ 	.short	0x0014


	//----- nvinfo : EIATTR_SW_WAR
	.align		4
.L_39:
        /*0068*/ 	.byte	0x04, 0x36
        /*006a*/ 	.short	(.L_41 - .L_40)
.L_40:
        /*006c*/ 	.word	0x00000008
.L_41:


//--------------------- .nv.callgraph             --------------------------
	.section	.nv.callgraph,"",@"SHT_CUDA_CALLGRAPH"
	.align	4
	.sectionentsize	8
	.align		4
        /*0000*/ 	.word	0x00000000
	.align		4
        /*0004*/ 	.word	0xffffffff
	.align		4
        /*0008*/ 	.word	0x00000000
	.align		4
        /*000c*/ 	.word	0xfffffffe
	.align		4
        /*0010*/ 	.word	0x00000000
	.align		4
        /*0014*/ 	.word	0xfffffffd
	.align		4
        /*0018*/ 	.word	0x00000000
	.align		4
        /*001c*/ 	.word	0xfffffffc


//--------------------- .text._Z16globalScanKernelPiS_i --------------------------
	.section	.text._Z16globalScanKernelPiS_i,"ax",@progbits
	.align	128
        .global         _Z16globalScanKernelPiS_i
        .type           _Z16globalScanKernelPiS_i,@function
        .size           _Z16globalScanKernelPiS_i,(.L_x_7 - _Z16globalScanKernelPiS_i)
        .other          _Z16globalScanKernelPiS_i,@"STO_CUDA_ENTRY STV_DEFAULT"
_Z16globalScanKernelPiS_i:
.text._Z16globalScanKernelPiS_i:
[----:B------:R-:W-:Y:S01]  /*0000*/  LDC R1, c[0x0][0x37c] ;  /* 0x0000df00ff017b82 */ /* 0x000fe20000000800 */
[----:B------:R-:W0:Y:S07]  /*0010*/  S2R R0, SR_TID.X ;  /* 0x0000000000007919 */ /* 0x000e2e0000002100 */
[----:B------:R-:W0:Y:S08]  /*0020*/  S2UR UR4, SR_CTAID.X ;  /* 0x00000000000479c3 */ /* 0x000e300000002500 */
[----:B------:R-:W0:Y:S08]  /*0030*/  LDC R9, c[0x0][0x360] ;  /* 0x0000d800ff097b82 */ /* 0x000e300000000800 */
[----:B------:R-:W1:Y:S01]  /*0040*/  LDC R4, c[0x0][0x390] ;  /* 0x0000e400ff047b82 */ /* 0x000e620000000800 */
[----:B0-----:R-:W-:-:S05]  /*0050*/  IMAD R9, R9, UR4, R0 ;  /* 0x0000000409097c24 */ /* 0x001fca000f8e0200 */
[----:B-1----:R-:W-:-:S13]  /*0060*/  ISETP.GE.AND P0, PT, R9, R4, PT ;  /* 0x000000040900720c */ /* 0x002fda0003f06270 */
[----:B------:R-:W-:Y:S05]  /*0070*/  @P0 EXIT ;  /* 0x000000000000094d */ /* 0x000fea0003800000 */
[----:B------:R-:W0:Y:S01]  /*0080*/  LDC.64 R6, c[0x0][0x380] ;  /* 0x0000e000ff067b82 */ /* 0x000e220000000a00 */
[----:B------:R-:W1:Y:S07]  /*0090*/  LDCU.64 UR4, c[0x0][0x358] ;  /* 0x00006b00ff0477ac */ /* 0x000e6e0008000a00 */
[----:B------:R-:W2:Y:S01]  /*00a0*/  LDC.64 R2, c[0x0][0x388] ;  /* 0x0000e200ff027b82 */ /* 0x000ea20000000a00 */
[----:B0-----:R-:W-:-:S06]  /*00b0*/  IMAD.WIDE R6, R9, 0x4, R6 ;  /* 0x0000000409067825 */ /* 0x001fcc00078e0206 */
[----:B-1----:R-:W3:Y:S01]  /*00c0*/  LDG.E R7, desc[UR4][R6.64] ;  /* 0x0000000406077981 */ /* 0x002ee2000c1e1900 */
[----:B------:R-:W-:Y:S01]  /*00d0*/  VOTE.ANY R0, PT, PT ;  /* 0x0000000000007806 */ /* 0x000fe200038e0100 */
[----:B--2---:R-:W-:-:S03]  /*00e0*/  IMAD.WIDE R4, R4, 0x4, R2 ;  /* 0x0000000404047825 */ /* 0x004fc600078e0202 */
[----:B------:R-:W-:Y:S01]  /*00f0*/  ISETP.EQ.U32.AND P0, PT, R0, -0x1, PT ;  /* 0xffffffff0000780c */ /* 0x000fe20003f02070 */
[----:B------:R-:W-:-:S12]  /*0100*/  IMAD.WIDE R2, R9, 0x4, R2 ;  /* 0x0000000409027825 */ /* 0x000fd800078e0202 */
[----:B---3--:R0:W5:Y:S01]  /*0110*/  @!P0 ATOMG.E.ADD.STRONG.GPU PT, R11, desc[UR4][R4.64], R7 ;  /* 0x80000007040b89a8 */ /* 0x00816200081ef104 */
[----:B------:R-:W-:Y:S05]  /*0120*/  @!P0 BRA `(.L_x_0) ;  /* 0x0000000000588947 */ /* 0x000fea0003800000 */
[----:B------:R-:W1:Y:S01]  /*0130*/  SHFL.UP P0, R6, R7, 0x1, RZ ;  /* 0x0420000007067989 */ /* 0x000e6200000000ff */
[----:B------:R-:W-:Y:S02]  /*0140*/  IMAD.MOV.U32 R0, RZ, RZ, R7 ;  /* 0x000000ffff007224 */ /* 0x000fe400078e0007 */
[----:B-1----:R-:W-:Y:S02]  /*0150*/  @P0 IMAD.IADD.U32 R0, R7, 0x1, R6 ;  /* 0x0000000107000824 */ /* 0x002fe400078e0006 */
[----:B------:R-:W1:Y:S03]  /*0160*/  S2R R6, SR_LANEID ;  /* 0x0000000000067919 */ /* 0x000e660000000000 */
[----:B------:R-:W-:-:S05]  /*0170*/  MOV R8, R0 ;  /* 0x0000000000087202 */ /* 0x000fca0000000f00 */
[----:B------:R-:W2:Y:S02]  /*0180*/  SHFL.UP P0, R9, R8, 0x2, RZ ;  /* 0x0440000008097989 */ /* 0x000ea400000000ff */
[----:B--2---:R-:W-:Y:S01]  /*0190*/  @P0 IMAD.IADD.U32 R0, R0, 0x1, R9 ;  /* 0x0000000100000824 */ /* 0x004fe200078e0009 */
[----:B-1----:R-:W-:-:S04]  /*01a0*/  ISETP.EQ.U32.AND P1, PT, R6, 0x1f, PT ;  /* 0x0000001f0600780c */ /* 0x002fc80003f22070 */
[----:B------:R-:W-:-:S05]  /*01b0*/  MOV R10, R0 ;  /* 0x00000000000a7202 */ /* 0x000fca0000000f00 */
[----:B------:R-:W1:Y:S02]  /*01c0*/  SHFL.UP P0, R9, R10, 0x4, RZ ;  /* 0x048000000a097989 */ /* 0x000e6400000000ff */
[----:B-1----:R-:W-:-:S05]  /*01d0*/  @P0 IMAD.IADD.U32 R0, R0, 0x1, R9 ;  /* 0x0000000100000824 */ /* 0x002fca00078e0009 */
[----:B------:R-:W-:-:S06]  /*01e0*/  MOV R9, R0 ;  /* 0x0000000000097202 */ /* 0x000fcc0000000f00 */
[----:B------:R-:W1:Y:S02]  /*01f0*/  SHFL.UP P0, R9, R9, 0x8, RZ ;  /* 0x0500000009097989 */ /* 0x000e6400000000ff */
[----:B-1----:R-:W-:-:S05]  /*0200*/  @P0 IMAD.IADD.U32 R0, R0, 0x1, R9 ;  /* 0x0000000100000824 */ /* 0x002fca00078e0009 */
[----:B0-----:R-:W-:-:S06]  /*0210*/  MOV R7, R0 ;  /* 0x0000000000077202 */ /* 0x001fcc0000000f00 */
[----:B------:R-:W0:Y:S02]  /*0220*/  SHFL.UP P0, R7, R7, 0x10, RZ ;  /* 0x0600000007077989 */ /* 0x000e2400000000ff */
[----:B0-----:R-:W-:-:S05]  /*0230*/  @P0 IMAD.IADD.U32 R0, R0, 0x1, R7 ;  /* 0x0000000100000824 */ /* 0x001fca00078e0007 */
[----:B------:R-:W-:-:S05]  /*0240*/  MOV R13, R0 ;  /* 0x00000000000d7202 */ /* 0x000fca0000000f00 */
[----:B------:R-:W2:Y:S04]  /*0250*/  @P1 ATOMG.E.ADD.STRONG.GPU PT, R4, desc[UR4][R4.64], R13 ;  /* 0x8000000d040419a8 */ /* 0x000ea800081ef104 */
[----:B------:R-:W-:Y:S04]  /*0260*/  SHFL.UP P0, R0, R13, 0x1, RZ ;  /* 0x042000000d007989 */ /* 0x000fe800000000ff */
[----:B--2--5:R-:W0:Y:S02]  /*0270*/  SHFL.IDX PT, R11, R4, 0x1f, 0x1f ;  /* 0x03e01f00040b7f89 */ /* 0x024e2400000e0000 */
[----:B0-----:R-:W-:-:S07]  /*0280*/  @P0 IADD3 R11, PT, PT, R11, R0, RZ ;  /* 0x000000000b0b0210 */ /* 0x001fce0007ffe0ff */
.L_x_0:
[----:B-----5:R-:W-:Y:S01]  /*0290*/  STG.E desc[UR4][R2.64], R11 ;  /* 0x0000000b02007986 */ /* 0x020fe2000c101904 */
[----:B------:R-:W-:Y:S05]  /*02a0*/  EXIT ;  /* 0x000000000000794d */ /* 0x000fea0003800000 */
.L_x_1:
[----:B------:R-:W-:-:S00]  /*02b0*/  BRA `(.L_x_1) ;  /* 0xfffffffc00fc7947 */ /* 0x000fc0000383ffff */
[----:B------:R-:W-:-:S00]  /*02c0*/  NOP ;  /* 0x0000000000007918 */ /* 0x000fc00000000000 */
        /* <DEDUP_REMOVED lines=11> */
.L_x_7:


//--------------------- .text._Z10scanKernelPiS_i --------------------------
	.section	.text._Z10scanKernelPiS_i,"ax",@progbits
	.align	128
        .global         _Z10scanKernelPiS_i
        .type           _Z10scanKernelPiS_i,@function
        .size           _Z10scanKernelPiS_i,(.L_x_8 - _Z10scanKernelPiS_i)
        .other          _Z10scanKernelPiS_i,@"STO_CUDA_ENTRY STV_DEFAULT"
_Z10scanKernelPiS_i:
.text._Z10scanKernelPiS_i:
[----:B------:R-:W-:Y:S01]  /*0000*/  LDC R1, c[0x0][0x37c] ;  /* 0x0000df00ff017b82 */ /* 0x000fe20000000800 */
[----:B------:R-:W0:Y:S01]  /*0010*/  S2R R10, SR_TID.X ;  /* 0x00000000000a7919 */ /* 0x000e220000002100 */
[----:B------:R-:W1:Y:S06]  /*0020*/  LDCU UR6, c[0x0][0x390] ;  /* 0x00007200ff0677ac */ /* 0x000e6c0008000800 */
[----:B------:R-:W2:Y:S01]  /*0030*/  LDC.64 R2, c[0x0][0x380] ;  /* 0x0000e000ff027b82 */ /* 0x000ea20000000a00 */
[----:B------:R-:W3:Y:S07]  /*0040*/  LDCU.64 UR8, c[0x0][0x358] ;  /* 0x00006b00ff0877ac */ /* 0x000eee0008000a00 */
[----:B------:R-:W4:Y:S08]  /*0050*/  S2UR UR5, SR_CgaCtaId ;  /* 0x00000000000579c3 */ /* 0x000f300000008800 */
[----:B------:R-:W5:Y:S01]  /*0060*/  LDC R8, c[0x0][0x390] ;  /* 0x0000e400ff087b82 */ /* 0x000f620000000800 */
[----:B0-----:R-:W-:-:S04]  /*0070*/  IMAD.SHL.U32 R5, R10, 0x2, RZ ;  /* 0x000000020a057824 */ /* 0x001fc800078e00ff */
[C---:B------:R-:W-:Y:S01]  /*0080*/  VIADD R4, R5.reuse, 0x1 ;  /* 0x0000000105047836 */ /* 0x040fe20000000000 */
[C---:B-1----:R-:W-:Y:S01]  /*0090*/  ISETP.GE.AND P2, PT, R5.reuse, UR6, PT ;  /* 0x0000000605007c0c */ /* 0x042fe2000bf46270 */
[----:B--2---:R-:W-:-:S03]  /*00a0*/  IMAD.WIDE.U32 R2, R5, 0x4, R2 ;  /* 0x0000000405027825 */ /* 0x004fc600078e0002 */
[----:B------:R-:W-:-:S09]  /*00b0*/  ISETP.GE.AND P3, PT, R4, UR6, PT ;  /* 0x0000000604007c0c */ /* 0x000fd2000bf66270 */
[----:B---3--:R-:W2:Y:S04]  /*00c0*/  @!P2 LDG.E R7, desc[UR8][R2.64] ;  /* 0x000000080207a981 */ /* 0x008ea8000c1e1900 */
[----:B------:R0:W3:Y:S01]  /*00d0*/  @!P3 LDG.E R9, desc[UR8][R2.64+0x4] ;  /* 0x000004080209b981 */ /* 0x0000e2000c1e1900 */
[----:B------:R-:W-:Y:S01]  /*00e0*/  UMOV UR4, 0x400 ;  /* 0x0000040000047882 */ /* 0x000fe20000000000 */
[----:B------:R-:W-:Y:S01]  /*00f0*/  ISETP.NE.AND P0, PT, R10, RZ, PT ;  /* 0x000000ff0a00720c */ /* 0x000fe20003f05270 */
[----:B----4-:R-:W-:Y:S01]  /*0100*/  ULEA UR4, UR5, UR4, 0x18 ;  /* 0x0000000405047291 */ /* 0x010fe2000f8ec0ff */
[----:B-----5:R-:W-:Y:S01]  /*0110*/  ISETP.GE.AND P1, PT, R8, 0x2, PT ;  /* 0x000000020800780c */ /* 0x020fe20003f26270 */
[----:B------:R-:W-:-:S04]  /*0120*/  USHF.R.S32.HI UR5, URZ, 0x1, UR6 ;  /* 0x00000001ff057899 */ /* 0x000fc80008011406 */
[----:B------:R-:W-:Y:S01]  /*0130*/  LEA R0, R10, UR4, 0x3 ;  /* 0x000000040a007c11 */ /* 0x000fe2000f8e18ff */
[----:B------:R-:W-:Y:S01]  /*0140*/  UISETP.GE.AND UP0, UPT, UR5, 0x1, UPT ;  /* 0x000000010500788c */ /* 0x000fe2000bf06270 */
[----:B0-----:R-:W-:-:S03]  /*0150*/  IMAD.MOV.U32 R3, RZ, RZ, 0x1 ;  /* 0x00000001ff037424 */ /* 0x001fc600078e00ff */
[----:B--2---:R0:W-:Y:S04]  /*0160*/  @!P2 STS [R0], R7 ;  /* 0x000000070000a388 */ /* 0x0041e80000000800 */
[----:B---3--:R0:W-:Y:S04]  /*0170*/  @!P3 STS [R0+0x4], R9 ;  /* 0x000004090000b388 */ /* 0x0081e80000000800 */
[----:B------:R0:W-:Y:S04]  /*0180*/  @P2 STS [R0], RZ ;  /* 0x000000ff00002388 */ /* 0x0001e80000000800 */
[----:B------:R0:W-:Y:S01]  /*0190*/  @P3 STS [R0+0x4], RZ ;  /* 0x000004ff00003388 */ /* 0x0001e20000000800 */
[----:B------:R-:W-:Y:S05]  /*01a0*/  BRA.U !UP0, `(.L_x_2) ;  /* 0x00000001083c7547 */ /* 0x000fea000b800000 */
[----:B------:R-:W-:-:S07]  /*01b0*/  IMAD.MOV.U32 R3, RZ, RZ, 0x1 ;  /* 0x00000001ff037424 */ /* 0x000fce00078e00ff */
.L_x_3:
[----:B------:R-:W-:Y:S01]  /*01c0*/  BAR.SYNC.DEFER_BLOCKING 0x0 ;  /* 0x0000000000007b1d */ /* 0x000fe20000010000 */
[----:B------:R-:W-:Y:S01]  /*01d0*/  ISETP.GE.AND P2, PT, R10, UR5, PT ;  /* 0x000000050a007c0c */ /* 0x000fe2000bf46270 */
[----:B------:R-:W-:Y:S02]  /*01e0*/  UISETP.GT.U32.AND UP0, UPT, UR5, 0x1, UPT ;  /* 0x000000010500788c */ /* 0x000fe4000bf04070 */
[----:B------:R-:W-:-:S07]  /*01f0*/  USHF.R.U32.HI UR6, URZ, 0x1, UR5 ;  /* 0x00000001ff067899 */ /* 0x000fce0008011605 */
[----:B------:R-:W-:-:S03]  /*0200*/  UMOV UR5, UR6 ;  /* 0x0000000600057c82 */ /* 0x000fc60008000000 */
[----:B------:R-:W-:-:S05]  /*0210*/  @!P2 IMAD R2, R4, R3, RZ ;  /* 0x000000030402a224 */ /* 0x000fca00078e02ff */
[----:B------:R-:W-:-:S05]  /*0220*/  @!P2 LEA R2, R2, UR4, 0x2 ;  /* 0x000000040202ac11 */ /* 0x000fca000f8e10ff */
[C---:B-1----:R-:W-:Y:S02]  /*0230*/  @!P2 IMAD R6, R3.reuse, 0x4, R2 ;  /* 0x000000040306a824 */ /* 0x042fe400078e0202 */
[----:B------:R-:W-:Y:S01]  /*0240*/  @!P2 LDS R2, [R2+-0x4] ;  /* 0xfffffc000202a984 */ /* 0x000fe20000000800 */
[----:B------:R-:W-:-:S03]  /*0250*/  IMAD.SHL.U32 R3, R3, 0x2, RZ ;  /* 0x0000000203037824 */ /* 0x000fc600078e00ff */
[----:B0-----:R-:W0:Y:S02]  /*0260*/  @!P2 LDS R7, [R6+-0x4] ;  /* 0xfffffc000607a984 */ /* 0x001e240000000800 */
[----:B0-----:R-:W-:-:S05]  /*0270*/  @!P2 IMAD.IADD R7, R2, 0x1, R7 ;  /* 0x000000010207a824 */ /* 0x001fca00078e0207 */
[----:B------:R1:W-:Y:S01]  /*0280*/  @!P2 STS [R6+-0x4], R7 ;  /* 0xfffffc070600a388 */ /* 0x0003e20000000800 */
[----:B------:R-:W-:Y:S05]  /*0290*/  BRA.U UP0, `(.L_x_3) ;  /* 0xfffffffd00c87547 */ /* 0x000fea000b83ffff */
.L_x_2:
[----:B------:R-:W-:-:S05]  /*02a0*/  @!P0 LEA R2, R8, UR4, 0x2 ;  /* 0x0000000408028c11 */ /* 0x000fca000f8e10ff */
[----:B------:R2:W-:Y:S01]  /*02b0*/  @!P0 STS [R2+-0x4], RZ ;  /* 0xfffffcff02008388 */ /* 0x0005e20000000800 */
[----:B------:R-:W-:Y:S05]  /*02c0*/  @!P1 BRA `(.L_x_4) ;  /* 0x0000000000409947 */ /* 0x000fea0003800000 */
[----:B------:R-:W3:Y:S01]  /*02d0*/  LDC R8, c[0x0][0x390] ;  /* 0x0000e400ff087b82 */ /* 0x000ee20000000800 */
[----:B------:R-:W-:-:S05]  /*02e0*/  UMOV UR5, 0x1 ;  /* 0x0000000100057882 */ /* 0x000fca0000000000 */
.L_x_5:
[----:B------:R-:W-:Y:S01]  /*02f0*/  BAR.SYNC.DEFER_BLOCKING 0x0 ;  /* 0x0000000000007b1d */ /* 0x000fe20000010000 */
[----:B------:R-:W-:Y:S01]  /*0300*/  ISETP.GE.U32.AND P0, PT, R10, UR5, PT ;  /* 0x000000050a007c0c */ /* 0x000fe2000bf06070 */
[----:B------:R-:W-:Y:S01]  /*0310*/  USHF.L.U32 UR5, UR5, 0x1, URZ ;  /* 0x0000000105057899 */ /* 0x000fe200080006ff */
[----:B------:R-:W-:-:S11]  /*0320*/  SHF.R.U32.HI R3, RZ, 0x1, R3 ;  /* 0x00000001ff037819 */ /* 0x000fd60000011603 */
[----:B--2---:R-:W-:-:S05]  /*0330*/  @!P0 IMAD R2, R4, R3, RZ ;  /* 0x0000000304028224 */ /* 0x004fca00078e02ff */
[----:B------:R-:W-:-:S05]  /*0340*/  @!P0 LEA R2, R2, UR4, 0x2 ;  /* 0x0000000402028c11 */ /* 0x000fca000f8e10ff */
[----:B01----:R-:W-:Y:S01]  /*0350*/  @!P0 IMAD R7, R3, 0x4, R2 ;  /* 0x0000000403078824 */ /* 0x003fe200078e0202 */
[----:B------:R-:W-:Y:S04]  /*0360*/  @!P0 LDS R6, [R2+-0x4] ;  /* 0xfffffc0002068984 */ /* 0x000fe80000000800 */
[----:B------:R-:W0:Y:S02]  /*0370*/  @!P0 LDS R9, [R7+-0x4] ;  /* 0xfffffc0007098984 */ /* 0x000e240000000800 */
[----:B0-----:R-:W-:Y:S02]  /*0380*/  @!P0 IMAD.IADD R6, R6, 0x1, R9 ;  /* 0x0000000106068824 */ /* 0x001fe400078e0209 */
[----:B------:R4:W-:Y:S04]  /*0390*/  @!P0 STS [R2+-0x4], R9 ;  /* 0xfffffc0902008388 */ /* 0x0009e80000000800 */
[----:B------:R4:W-:Y:S01]  /*03a0*/  @!P0 STS [R7+-0x4], R6 ;  /* 0xfffffc0607008388 */ /* 0x0009e20000000800 */
[----:B---3--:R-:W-:-:S13]  /*03b0*/  ISETP.LE.AND P0, PT, R8, UR5, PT ;  /* 0x0000000508007c0c */ /* 0x008fda000bf03270 */
[----:B----4-:R-:W-:Y:S05]  /*03c0*/  @!P0 BRA `(.L_x_5) ;  /* 0xfffffffc00c88947 */ /* 0x010fea000383ffff */
.L_x_4:
[----:B------:R-:W-:Y:S01]  /*03d0*/  BAR.SYNC.DEFER_BLOCKING 0x0 ;  /* 0x0000000000007b1d */ /* 0x000fe20000010000 */
[-C--:B------:R-:W-:Y:S02]  /*03e0*/  ISETP.GE.AND P0, PT, R5, R8.reuse, PT ;  /* 0x000000080500720c */ /* 0x080fe40003f06270 */
[----:B------:R-:W-:-:S05]  /*03f0*/  ISETP.GE.AND P1, PT, R4, R8, PT ;  /* 0x000000080400720c */ /* 0x000fca0003f26270 */
[----:B--2---:R-:W2:Y:S06]  /*0400*/  LDC.64 R2, c[0x0][0x388] ;  /* 0x0000e200ff027b82 */ /* 0x004eac0000000a00 */
[----:B01----:R-:W0:Y:S01]  /*0410*/  @!P0 LDS R7, [R0] ;  /* 0x0000000000078984 */ /* 0x003e220000000800 */
[----:B--2---:R-:W-:-:S05]  /*0420*/  IMAD.WIDE.U32 R2, R5, 0x4, R2 ;  /* 0x0000000405027825 */ /* 0x004fca00078e0002 */
[----:B0-----:R0:W-:Y:S01]  /*0430*/  @!P0 STG.E desc[UR8][R2.64], R7 ;  /* 0x0000000702008986 */ /* 0x0011e2000c101908 */
[----:B------:R-:W-:Y:S05]  /*0440*/  @P1 EXIT ;  /* 0x000000000000194d */ /* 0x000fea0003800000 */
[----:B------:R-:W1:Y:S04]  /*0450*/  LDS R5, [R0+0x4] ;  /* 0x0000040000057984 */ /* 0x000e680000000800 */
[----:B-1----:R-:W-:Y:S01]  /*0460*/  STG.E desc[UR8][R2.64+0x4], R5 ;  /* 0x0000040502007986 */ /* 0x002fe2000c101908 */
[----:B------:R-:W-:Y:S05]  /*0470*/  EXIT ;  /* 0x000000000000794d */ /* 0x000fea0003800000 */
.L_x_6:
        /* <DEDUP_REMOVED lines=16> */
.L_x_8:


//--------------------- .nv.shared._Z16globalScanKernelPiS_i --------------------------
	.section	.nv.shared._Z16globalScanKernelPiS_i,"aw",@nobits
	.sectionflags	@""
	.align	16
	.zero		1024


//--------------------- .nv.shared.reserved.0     --------------------------
	.section	.nv.shared.reserved.0,"aw",@nobits
	.weak		__nv_reservedSMEM_offset_0_alias
	.size		__nv_reservedSMEM_offset_0_alias, 0, 64
	.other		__nv_reservedSMEM_offset_0_alias,@"STO_CUDA_RESERVED_SHARED STV_DEFAULT"
__nv_reservedSMEM_offset_0_alias:
	.zero		0
	.zero		64


//--------------------- .nv.shared._Z10scanKernelPiS_i --------------------------
	.section	.nv.shared._Z10scanKernelPiS_i,"aw",@nobits
	.sectionflags	@""
	.align	16
	.zero		1024


//--------------------- .nv.constant0._Z16globalScanKernelPiS_i --------------------------
	.section	.nv.constant0._Z16globalScanKernelPiS_i,"a",@progbits
	.sectionflags	@""
	.align	4
.nv.constant0._Z16globalScanKernelPiS_i:
	.zero		916


//--------------------- .nv.constant0._Z10scanKernelPiS_i --------------------------
	.section	.nv.constant0._Z10scanKernelPiS_i,"a",@progbits
	.sectionflags	@""
	.align	4
.nv.constant0._Z10scanKernelPiS_i:
	.zero		916


//--------------------- SYMBOLS --------------------------

	.type		.nv.reservedSmem.offset0,@object
	.size		.nv.reservedSmem.offset0,0x4
	.type		.nv.reservedSmem.cap,@object
	.size		.nv.reservedSmem.cap,0x4
